//
// Generated by NVIDIA NVVM Compiler
//
// Compiler Build ID: CL-36424714
// Cuda compilation tools, release 13.0, V13.0.88
// Based on NVVM 20.0.0
//

.version 9.0
.target sm_100
.address_size 64

	// .globl	_Z10ldg_kernelIfLm16ELm32ELm160ELm16ELm8ELm4EEvPT_PKS0_mm
.extern .func  (.param .b32 func_retval0) vprintf
(
	.param .b64 vprintf_param_0,
	.param .b64 vprintf_param_1
)
;
.global .align 1 .b8 $str[20] = {111, 117, 116, 32, 105, 115, 32, 110, 111, 116, 32, 110, 117, 108, 108, 112, 116, 114, 10};

.visible .entry _Z10ldg_kernelIfLm16ELm32ELm160ELm16ELm8ELm4EEvPT_PKS0_mm(
	.param .u64 .ptr .align 1 _Z10ldg_kernelIfLm16ELm32ELm160ELm16ELm8ELm4EEvPT_PKS0_mm_param_0,
	.param .u64 .ptr .align 1 _Z10ldg_kernelIfLm16ELm32ELm160ELm16ELm8ELm4EEvPT_PKS0_mm_param_1,
	.param .u64 _Z10ldg_kernelIfLm16ELm32ELm160ELm16ELm8ELm4EEvPT_PKS0_mm_param_2,
	.param .u64 _Z10ldg_kernelIfLm16ELm32ELm160ELm16ELm8ELm4EEvPT_PKS0_mm_param_3
)
.maxntid 128
.minnctapersm 1
{
	.reg .pred 	%p<4>;
	.reg .b32 	%r<79>;
	.reg .b32 	%f<53>;
	.reg .b64 	%rd<38>;

	ld.param.u64 	%rd5, [_Z10ldg_kernelIfLm16ELm32ELm160ELm16ELm8ELm4EEvPT_PKS0_mm_param_0];
	ld.param.u64 	%rd6, [_Z10ldg_kernelIfLm16ELm32ELm160ELm16ELm8ELm4EEvPT_PKS0_mm_param_1];
	ld.param.u64 	%rd7, [_Z10ldg_kernelIfLm16ELm32ELm160ELm16ELm8ELm4EEvPT_PKS0_mm_param_3];
	mov.u32 	%r1, %tid.x;
	mov.u32 	%r2, %ctaid.x;
	shl.b32 	%r6, %r2, 4;
	shr.u32 	%r7, %r1, 3;
	or.b32  	%r8, %r6, %r7;
	cvt.s64.s32 	%rd1, %r8;
	mul.lo.s64 	%rd8, %rd7, %rd1;
	shl.b64 	%rd9, %rd8, 2;
	and.b32  	%r9, %r1, 7;
	mul.wide.u32 	%rd10, %r9, 16;
	add.s64 	%rd11, %rd9, %rd10;
	add.s64 	%rd12, %rd11, %rd6;
	add.s64 	%rd37, %rd12, 1024;
	mov.f32 	%f52, 0f00000000;
	mov.b32 	%r78, 0;
$L__BB0_1:
	add.s64 	%rd13, %rd37, -1024;
	// begin inline asm
	ld.global.nc.L1::evict_last.L2::128B.v4.s32 {%r10, %r11, %r12, %r13}, [%rd13];
	// end inline asm
	mov.b32 	%f4, %r10;
	add.f32 	%f5, %f4, 0f3F800000;
	add.f32 	%f6, %f52, %f5;
	add.s64 	%rd14, %rd37, -896;
	// begin inline asm
	ld.global.nc.L1::evict_last.L2::128B.v4.s32 {%r14, %r15, %r16, %r17}, [%rd14];
	// end inline asm
	mov.b32 	%f7, %r14;
	add.f32 	%f8, %f7, 0f3F800000;
	add.f32 	%f9, %f6, %f8;
	add.s64 	%rd15, %rd37, -768;
	// begin inline asm
	ld.global.nc.L1::evict_last.L2::128B.v4.s32 {%r18, %r19, %r20, %r21}, [%rd15];
	// end inline asm
	mov.b32 	%f10, %r18;
	add.f32 	%f11, %f10, 0f3F800000;
	add.f32 	%f12, %f9, %f11;
	add.s64 	%rd16, %rd37, -640;
	// begin inline asm
	ld.global.nc.L1::evict_last.L2::128B.v4.s32 {%r22, %r23, %r24, %r25}, [%rd16];
	// end inline asm
	mov.b32 	%f13, %r22;
	add.f32 	%f14, %f13, 0f3F800000;
	add.f32 	%f15, %f12, %f14;
	add.s64 	%rd17, %rd37, -512;
	// begin inline asm
	ld.global.nc.L1::evict_last.L2::128B.v4.s32 {%r26, %r27, %r28, %r29}, [%rd17];
	// end inline asm
	mov.b32 	%f16, %r26;
	add.f32 	%f17, %f16, 0f3F800000;
	add.f32 	%f18, %f15, %f17;
	add.s64 	%rd18, %rd37, -384;
	// begin inline asm
	ld.global.nc.L1::evict_last.L2::128B.v4.s32 {%r30, %r31, %r32, %r33}, [%rd18];
	// end inline asm
	mov.b32 	%f19, %r30;
	add.f32 	%f20, %f19, 0f3F800000;
	add.f32 	%f21, %f18, %f20;
	add.s64 	%rd19, %rd37, -256;
	// begin inline asm
	ld.global.nc.L1::evict_last.L2::128B.v4.s32 {%r34, %r35, %r36, %r37}, [%rd19];
	// end inline asm
	mov.b32 	%f22, %r34;
	add.f32 	%f23, %f22, 0f3F800000;
	add.f32 	%f24, %f21, %f23;
	add.s64 	%rd20, %rd37, -128;
	// begin inline asm
	ld.global.nc.L1::evict_last.L2::128B.v4.s32 {%r38, %r39, %r40, %r41}, [%rd20];
	// end inline asm
	mov.b32 	%f25, %r38;
	add.f32 	%f26, %f25, 0f3F800000;
	add.f32 	%f27, %f24, %f26;
	// begin inline asm
	ld.global.nc.L1::evict_last.L2::128B.v4.s32 {%r42, %r43, %r44, %r45}, [%rd37];
	// end inline asm
	mov.b32 	%f28, %r42;
	add.f32 	%f29, %f28, 0f3F800000;
	add.f32 	%f30, %f27, %f29;
	add.s64 	%rd22, %rd37, 128;
	// begin inline asm
	ld.global.nc.L1::evict_last.L2::128B.v4.s32 {%r46, %r47, %r48, %r49}, [%rd22];
	// end inline asm
	mov.b32 	%f31, %r46;
	add.f32 	%f32, %f31, 0f3F800000;
	add.f32 	%f33, %f30, %f32;
	add.s64 	%rd23, %rd37, 256;
	// begin inline asm
	ld.global.nc.L1::evict_last.L2::128B.v4.s32 {%r50, %r51, %r52, %r53}, [%rd23];
	// end inline asm
	mov.b32 	%f34, %r50;
	add.f32 	%f35, %f34, 0f3F800000;
	add.f32 	%f36, %f33, %f35;
	add.s64 	%rd24, %rd37, 384;
	// begin inline asm
	ld.global.nc.L1::evict_last.L2::128B.v4.s32 {%r54, %r55, %r56, %r57}, [%rd24];
	// end inline asm
	mov.b32 	%f37, %r54;
	add.f32 	%f38, %f37, 0f3F800000;
	add.f32 	%f39, %f36, %f38;
	add.s64 	%rd25, %rd37, 512;
	// begin inline asm
	ld.global.nc.L1::evict_last.L2::128B.v4.s32 {%r58, %r59, %r60, %r61}, [%rd25];
	// end inline asm
	mov.b32 	%f40, %r58;
	add.f32 	%f41, %f40, 0f3F800000;
	add.f32 	%f42, %f39, %f41;
	add.s64 	%rd26, %rd37, 640;
	// begin inline asm
	ld.global.nc.L1::evict_last.L2::128B.v4.s32 {%r62, %r63, %r64, %r65}, [%rd26];
	// end inline asm
	mov.b32 	%f43, %r62;
	add.f32 	%f44, %f43, 0f3F800000;
	add.f32 	%f45, %f42, %f44;
	add.s64 	%rd27, %rd37, 768;
	// begin inline asm
	ld.global.nc.L1::evict_last.L2::128B.v4.s32 {%r66, %r67, %r68, %r69}, [%rd27];
	// end inline asm
	mov.b32 	%f46, %r66;
	add.f32 	%f47, %f46, 0f3F800000;
	add.f32 	%f48, %f45, %f47;
	add.s64 	%rd28, %rd37, 896;
	// begin inline asm
	ld.global.nc.L1::evict_last.L2::128B.v4.s32 {%r70, %r71, %r72, %r73}, [%rd28];
	// end inline asm
	mov.b32 	%f49, %r70;
	add.f32 	%f50, %f49, 0f3F800000;
	add.f32 	%f52, %f48, %f50;
	add.s32 	%r78, %r78, 16;
	add.s64 	%rd37, %rd37, 2048;
	setp.ne.s32 	%p1, %r78, 160;
	@%p1 bra 	$L__BB0_1;
	setp.eq.s64 	%p2, %rd5, 0;
	@%p2 bra 	$L__BB0_6;
	or.b32  	%r74, %r1, %r2;
	setp.ne.s32 	%p3, %r74, 0;
	@%p3 bra 	$L__BB0_5;
	mov.u64 	%rd29, $str;
	cvta.global.u64 	%rd30, %rd29;
	{ // callseq 0, 0
	.param .b64 param0;
	st.param.b64 	[param0], %rd30;
	.param .b64 param1;
	st.param.b64 	[param1], 0;
	.param .b32 retval0;
	call.uni (retval0), 
	vprintf, 
	(
	param0, 
	param1
	);
	ld.param.b32 	%r75, [retval0];
	} // callseq 0
$L__BB0_5:
	cvta.to.global.u64 	%rd31, %rd5;
	shl.b64 	%rd32, %rd1, 7;
	shl.b32 	%r77, %r1, 4;
	cvt.u64.u32 	%rd33, %r77;
	and.b64  	%rd34, %rd33, 112;
	or.b64  	%rd35, %rd32, %rd34;
	add.s64 	%rd36, %rd31, %rd35;
	mov.f32 	%f51, 0f00000000;
	st.global.v4.f32 	[%rd36], {%f52, %f51, %f51, %f51};
$L__BB0_6:
	ret;

}


// ===== COMPILED SASS (sm_100) =====

	.target	sm_100

	.elftype	@"ET_EXEC"


//--------------------- .note.nv.tkinfo           --------------------------
	.section	.note.nv.tkinfo,"",@"SHT_NOTE"
	.sectionflags	@"SHF_NOTE_NV_TKINFO"
	.tkinfo
        /*0018*/ 	.word	0x00000002
        /*0030*/ 	.string	""
        /*0030*/ 	.string	"ptxas"
        /*0030*/ 	.string	"Cuda compilation tools, release 13.0, V13.0.88"
        /*0030*/ 	.string	"Build cuda_13.0.r13.0/compiler.36424714_0"
        /*0030*/ 	.string	"-arch sm_100 -m 64 "



//--------------------- .note.nv.cuinfo           --------------------------
	.section	.note.nv.cuinfo,"",@"SHT_NOTE"
	.sectionflags	@"SHF_NOTE_NV_CUINFO"
        /*0018*/ 	.short	0x0002
        /*001a*/ 	.short	0x0064
        /*001c*/ 	.short	0x0082
	.zero		2


//--------------------- .nv.info                  --------------------------
	.section	.nv.info,"",@"SHT_CUDA_INFO"
	.align	4


	//----- nvinfo : EIATTR_REGCOUNT
	.align		4
        /*0000*/ 	.byte	0x04, 0x2f
        /*0002*/ 	.short	(.L_2 - .L_1)
	.align		4
.L_1:
        /*0004*/ 	.word	index@(_Z10ldg_kernelIfLm16ELm32ELm160ELm16ELm8ELm4EEvPT_PKS0_mm)
        /*0008*/ 	.word	0x00000047


	//----- nvinfo : EIATTR_FRAME_SIZE
	.align		4
.L_2:
        /*000c*/ 	.byte	0x04, 0x11
        /*000e*/ 	.short	(.L_4 - .L_3)
	.align		4
.L_3:
        /*0010*/ 	.word	index@(_Z10ldg_kernelIfLm16ELm32ELm160ELm16ELm8ELm4EEvPT_PKS0_mm)
        /*0014*/ 	.word	0x00000000


	//----- nvinfo : EIATTR_MIN_STACK_SIZE
	.align		4
.L_4:
        /*0018*/ 	.byte	0x04, 0x12
        /*001a*/ 	.short	(.L_6 - .L_5)
	.align		4
.L_5:
        /*001c*/ 	.word	index@(_Z10ldg_kernelIfLm16ELm32ELm160ELm16ELm8ELm4EEvPT_PKS0_mm)
        /*0020*/ 	.word	0x00000000
.L_6:


//--------------------- .nv.compat                --------------------------
	.section	.nv.compat,"",@"SHT_CUDA_COMPAT_INFO"
	.align	4
        /*0000*/ 	.byte	0x02, 0x09, 0x00, 0x00, 0x02, 0x02, 0x01, 0x00, 0x02, 0x05, 0x05, 0x00, 0x03, 0x07, 0x01, 0x01
        /*0010*/ 	.byte	0x02, 0x03, 0x00, 0x00, 0x02, 0x06, 0x01, 0x00, 0x04, 0x0b, 0x08, 0x00, 0x09, 0x00, 0x00, 0x00
        /*0020*/ 	.byte	0x00, 0x00, 0x00, 0x00


//--------------------- .nv.info._Z10ldg_kernelIfLm16ELm32ELm160ELm16ELm8ELm4EEvPT_PKS0_mm --------------------------
	.section	.nv.info._Z10ldg_kernelIfLm16ELm32ELm160ELm16ELm8ELm4EEvPT_PKS0_mm,"",@"SHT_CUDA_INFO"
	.sectionflags	@""
	.align	4


	//----- nvinfo : EIATTR_CUDA_API_VERSION
	.align		4
        /*0000*/ 	.byte	0x04, 0x37
        /*0002*/ 	.short	(.L_8 - .L_7)
.L_7:
        /*0004*/ 	.word	0x00000082


	//----- nvinfo : EIATTR_KPARAM_INFO
	.align		4
.L_8:
        /*0008*/ 	.byte	0x04, 0x17
        /*000a*/ 	.short	(.L_10 - .L_9)
.L_9:
        /*000c*/ 	.word	0x00000000
        /*0010*/ 	.short	0x0003
        /*0012*/ 	.short	0x0018
        /*0014*/ 	.byte	0x00, 0xf0, 0x21, 0x00


	//----- nvinfo : EIATTR_KPARAM_INFO
	.align		4
.L_10:
        /*0018*/ 	.byte	0x04, 0x17
        /*001a*/ 	.short	(.L_12 - .L_11)
.L_11:
        /*001c*/ 	.word	0x00000000
        /*0020*/ 	.short	0x0002
        /*0022*/ 	.short	0x0010
        /*0024*/ 	.byte	0x00, 0xf0, 0x21, 0x00


	//----- nvinfo : EIATTR_KPARAM_INFO
	.align		4
.L_12:
        /*0028*/ 	.byte	0x04, 0x17
        /*002a*/ 	.short	(.L_14 - .L_13)
.L_13:
        /*002c*/ 	.word	0x00000000
        /*0030*/ 	.short	0x0001
        /*0032*/ 	.short	0x0008
        /*0034*/ 	.byte	0x00, 0xf5, 0x21, 0x00


	//----- nvinfo : EIATTR_KPARAM_INFO
	.align		4
.L_14:
        /*0038*/ 	.byte	0x04, 0x17
        /*003a*/ 	.short	(.L_16 - .L_15)
.L_15:
        /*003c*/ 	.word	0x00000000
        /*0040*/ 	.short	0x0000
        /*0042*/ 	.short	0x0000
        /*0044*/ 	.byte	0x00, 0xf5, 0x21, 0x00


	//----- nvinfo : EIATTR_SPARSE_MMA_MASK
	.align		4
.L_16:
        /*0048*/ 	.byte	0x03, 0x50
        /*004a*/ 	.short	0x0000


	//----- nvinfo : EIATTR_MAXREG_COUNT
	.align		4
        /*004c*/ 	.byte	0x03, 0x1b
        /*004e*/ 	.short	0x00ff


	//----- nvinfo : EIATTR_EXTERNS
	.align		4
        /*0050*/ 	.byte	0x04, 0x0f
        /*0052*/ 	.short	(.L_18 - .L_17)


	//   ....[0]....
	.align		4
.L_17:
        /*0054*/ 	.word	index@(vprintf)


	//----- nvinfo : EIATTR_MERCURY_ISA_VERSION
	.align		4
.L_18:
        /*0058*/ 	.byte	0x03, 0x5f
        /*005a*/ 	.short	0x0101


	//----- nvinfo : EIATTR_VRC_CTA_INIT_COUNT
	.align		4
        /*005c*/ 	.byte	0x02, 0x4a
	.zero		1
	.zero		1


	//----- nvinfo : EIATTR_SYSCALL_OFFSETS
	.align		4
        /*0060*/ 	.byte	0x04, 0x46
        /*0062*/ 	.short	(.L_20 - .L_19)


	//   ....[0]....
.L_19:
        /*0064*/ 	.word	0x000011a0


	//----- nvinfo : EIATTR_EXIT_INSTR_OFFSETS
	.align		4
.L_20:
        /*0068*/ 	.byte	0x04, 0x1c
        /*006a*/ 	.short	(.L_22 - .L_21)


	//   ....[0]....
.L_21:
        /*006c*/ 	.word	0x000010f0


	//   ....[1]....
        /*0070*/ 	.word	0x00001260


	//----- nvinfo : EIATTR_MAX_THREADS
	.align		4
.L_22:
        /*0074*/ 	.byte	0x04, 0x05
        /*0076*/ 	.short	(.L_24 - .L_23)
.L_23:
        /*0078*/ 	.word	0x00000080
        /*007c*/ 	.word	0x00000001
        /*0080*/ 	.word	0x00000001


	//----- nvinfo : EIATTR_CRS_STACK_SIZE
	.align		4
.L_24:
        /*0084*/ 	.byte	0x04, 0x1e
        /*0086*/ 	.short	(.L_26 - .L_25)
.L_25:
        /*0088*/ 	.word	0x00000000


	//----- nvinfo : EIATTR_CBANK_PARAM_SIZE
	.align		4
.L_26:
        /*008c*/ 	.byte	0x03, 0x19
        /*008e*/ 	.short	0x0020


	//----- nvinfo : EIATTR_PARAM_CBANK
	.align		4
        /*0090*/ 	.byte	0x04, 0x0a
        /*0092*/ 	.short	(.L_28 - .L_27)
	.align		4
.L_27:
        /*0094*/ 	.word	index@(.nv.constant0._Z10ldg_kernelIfLm16ELm32ELm160ELm16ELm8ELm4EEvPT_PKS0_mm)
        /*0098*/ 	.short	0x0380
        /*009a*/ 	.short	0x0020


	//----- nvinfo : EIATTR_SW_WAR
	.align		4
.L_28:
        /*009c*/ 	.byte	0x04, 0x36
        /*009e*/ 	.short	(.L_30 - .L_29)
.L_29:
        /*00a0*/ 	.word	0x00000008
.L_30:


//--------------------- .nv.callgraph             --------------------------
	.section	.nv.callgraph,"",@"SHT_CUDA_CALLGRAPH"
	.align	4
	.sectionentsize	8
	.align		4
        /*0000*/ 	.word	0x00000000
	.align		4
        /*0004*/ 	.word	0xffffffff
	.align		4
        /*0008*/ 	.word	index@(_Z10ldg_kernelIfLm16ELm32ELm160ELm16ELm8ELm4EEvPT_PKS0_mm)
	.align		4
        /*000c*/ 	.word	index@(vprintf)
	.align		4
        /*0010*/ 	.word	0x00000000
	.align		4
        /*0014*/ 	.word	0xfffffffe
	.align		4
        /*0018*/ 	.word	0x00000000
	.align		4
        /*001c*/ 	.word	0xfffffffd
	.align		4
        /*0020*/ 	.word	0x00000000
	.align		4
        /*0024*/ 	.word	0xfffffffc


//--------------------- .nv.constant4             --------------------------
	.section	.nv.constant4,"a",@progbits
	.align	8
	.align		8
.nv.constant4:
        /*0000*/ 	.dword	vprintf
	.align		8
        /*0008*/ 	.dword	$str


//--------------------- .text._Z10ldg_kernelIfLm16ELm32ELm160ELm16ELm8ELm4EEvPT_PKS0_mm --------------------------
	.section	.text._Z10ldg_kernelIfLm16ELm32ELm160ELm16ELm8ELm4EEvPT_PKS0_mm,"ax",@progbits
	.align	128
        .global         _Z10ldg_kernelIfLm16ELm32ELm160ELm16ELm8ELm4EEvPT_PKS0_mm
        .type           _Z10ldg_kernelIfLm16ELm32ELm160ELm16ELm8ELm4EEvPT_PKS0_mm,@function
        .size           _Z10ldg_kernelIfLm16ELm32ELm160ELm16ELm8ELm4EEvPT_PKS0_mm,(.L_x_4 - _Z10ldg_kernelIfLm16ELm32ELm160ELm16ELm8ELm4EEvPT_PKS0_mm)
        .other          _Z10ldg_kernelIfLm16ELm32ELm160ELm16ELm8ELm4EEvPT_PKS0_mm,@"STO_CUDA_ENTRY STV_DEFAULT"
_Z10ldg_kernelIfLm16ELm32ELm160ELm16ELm8ELm4EEvPT_PKS0_mm:
.text._Z10ldg_kernelIfLm16ELm32ELm160ELm16ELm8ELm4EEvPT_PKS0_mm:
[----:B------:R-:W0:Y:S01]  /*0000*/  LDC R1, c[0x0][0x37c] ;  /* 0x0000df00ff017b82 */ /* 0x000e220000000800 */
[----:B------:R-:W1:Y:S07]  /*0010*/  S2R R17, SR_TID.X ;  /* 0x0000000000117919 */ /* 0x000e6e0000002100 */
[----:B------:R-:W2:Y:S01]  /*0020*/  S2UR UR5, SR_CTAID.X ;  /* 0x00000000000579c3 */ /* 0x000ea20000002500 */
[----:B------:R-:W3:Y:S01]  /*0030*/  LDCU.64 UR6, c[0x0][0x398] ;  /* 0x00007300ff0677ac */ /* 0x000ee20008000a00 */
[----:B------:R-:W-:Y:S01]  /*0040*/  HFMA2 R16, -RZ, RZ, 0, 0 ;  /* 0x00000000ff107431 */ /* 0x000fe200000001ff */
[----:B------:R-:W4:Y:S01]  /*0050*/  LDCU.64 UR36, c[0x0][0x358] ;  /* 0x00006b00ff2477ac */ /* 0x000f220008000a00 */
[----:B--2---:R-:W-:Y:S01]  /*0060*/  USHF.L.U32 UR4, UR5, 0x4, URZ ;  /* 0x0000000405047899 */ /* 0x004fe200080006ff */
[----:B-1----:R-:W-:-:S05]  /*0070*/  SHF.R.U32.HI R18, RZ, 0x3, R17 ;  /* 0x00000003ff127819 */ /* 0x002fca0000011611 */
[----:B------:R-:W-:Y:S01]  /*0080*/  LOP3.LUT R18, R18, UR4, RZ, 0xfc, !PT ;  /* 0x0000000412127c12 */ /* 0x000fe2000f8efcff */
[----:B------:R-:W-:-:S03]  /*0090*/  UMOV UR4, URZ ;  /* 0x000000ff00047c82 */ /* 0x000fc60008000000 */
[----:B------:R-:W-:Y:S01]  /*00a0*/  SHF.R.S32.HI R19, RZ, 0x1f, R18 ;  /* 0x0000001fff137819 */ /* 0x000fe20000011412 */
[----:B---3--:R-:W-:-:S04]  /*00b0*/  IMAD.WIDE.U32 R2, R18, UR6, RZ ;  /* 0x0000000612027c25 */ /* 0x008fc8000f8e00ff */
[----:B------:R-:W-:Y:S01]  /*00c0*/  IMAD R5, R19, UR6, RZ ;  /* 0x0000000613057c24 */ /* 0x000fe2000f8e02ff */
[----:B------:R-:W-:-:S03]  /*00d0*/  SHF.L.U32 R4, R2, 0x2, RZ ;  /* 0x0000000202047819 */ /* 0x000fc600000006ff */
[----:B------:R-:W-:Y:S01]  /*00e0*/  IMAD R5, R18, UR7, R5 ;  /* 0x0000000712057c24 */ /* 0x000fe2000f8e0205 */
[----:B------:R-:W1:Y:S04]  /*00f0*/  LDCU.64 UR6, c[0x0][0x388] ;  /* 0x00007100ff0677ac */ /* 0x000e680008000a00 */
[----:B------:R-:W-:-:S04]  /*0100*/  IADD3 R3, PT, PT, R3, R5, RZ ;  /* 0x0000000503037210 */ /* 0x000fc80007ffe0ff */
[----:B------:R-:W-:Y:S02]  /*0110*/  SHF.L.U64.HI R5, R2, 0x2, R3 ;  /* 0x0000000202057819 */ /* 0x000fe40000010203 */
[----:B------:R-:W-:-:S05]  /*0120*/  LOP3.LUT R3, R17, 0x7, RZ, 0xc0, !PT ;  /* 0x0000000711037812 */ /* 0x000fca00078ec0ff */
[----:B------:R-:W-:-:S03]  /*0130*/  IMAD.WIDE.U32 R2, R3, 0x10, R4 ;  /* 0x0000001003027825 */ /* 0x000fc600078e0004 */
[----:B-1----:R-:W-:-:S04]  /*0140*/  IADD3 R2, P0, PT, R2, UR6, RZ ;  /* 0x0000000602027c10 */ /* 0x002fc8000ff1e0ff */
[----:B------:R-:W-:-:S04]  /*0150*/  IADD3 R2, P1, PT, R2, 0x400, RZ ;  /* 0x0000040002027810 */ /* 0x000fc80007f3e0ff */
[----:B0---4-:R-:W-:-:S09]  /*0160*/  IADD3.X R3, PT, PT, RZ, UR7, R3, P1, P0 ;  /* 0x00000007ff037c10 */ /* 0x011fd20008fe0403 */
.L_x_0:
[----:B------:R-:W2:Y:S04]  /*0170*/  LDG.E.EL.LTC128B.CONSTANT R9, desc[UR36][R2.64+-0x400] ;  /* 0xfffc002402097981 */ /* 0x000ea8000c2e9920 */
[----:B------:R-:W3:Y:S04]  /*0180*/  LDG.E.EL.LTC128B.CONSTANT R67, desc[UR36][R2.64+-0x380] ;  /* 0xfffc802402437981 */ /* 0x000ee8000c2e9920 */
[----:B------:R-:W4:Y:S04]  /*0190*/  LDG.E.EL.LTC128B.CONSTANT R60, desc[UR36][R2.64+-0x300] ;  /* 0xfffd0024023c7981 */ /* 0x000f28000c2e9920 */
[----:B------:R-:W5:Y:S04]  /*01a0*/  LDG.E.EL.LTC128B.CONSTANT R59, desc[UR36][R2.64+-0x280] ;  /* 0xfffd8024023b7981 */ /* 0x000f68000c2e9920 */
        /* <DEDUP_REMOVED lines=55> */
[----:B------:R-:W5:Y:S01]  /*0520*/  LDG.E.EL.LTC128B.CONSTANT R10, desc[UR36][R2.64+0x1980] ;  /* 0x00198024020a7981 */ /* 0x000f62000c2e9920 */
[----:B--2---:R-:W-:-:S03]  /*0530*/  FADD R61, R9, 1 ;  /* 0x3f800000093d7421 */ /* 0x004fc60000000000 */
[----:B------:R-:W2:Y:S01]  /*0540*/  LDG.E.EL.LTC128B.CONSTANT R9, desc[UR36][R2.64+0x1a00] ;  /* 0x001a002402097981 */ /* 0x000ea2000c2e9920 */
[----:B------:R-:W-:Y:S01]  /*0550*/  FADD R16, R61, R16 ;  /* 0x000000103d107221 */ /* 0x000fe20000000000 */
[----:B---3--:R-:W-:Y:S02]  /*0560*/  FADD R67, R67, 1 ;  /* 0x3f80000043437421 */ /* 0x008fe40000000000 */
[----:B------:R-:W3:Y:S02]  /*0570*/  LDG.E.EL.LTC128B.CONSTANT R61, desc[UR36][R2.64+0x1a80] ;  /* 0x001a8024023d7981 */ /* 0x000ee4000c2e9920 */
[----:B------:R-:W-:Y:S01]  /*0580*/  FADD R16, R16, R67 ;  /* 0x0000004310107221 */ /* 0x000fe20000000000 */
[----:B----4-:R-:W-:Y:S02]  /*0590*/  FADD R67, R60, 1 ;  /* 0x3f8000003c437421 */ /* 0x010fe40000000000 */
[----:B------:R-:W4:Y:S02]  /*05a0*/  LDG.E.EL.LTC128B.CONSTANT R60, desc[UR36][R2.64+0x1b00] ;  /* 0x001b0024023c7981 */ /* 0x000f24000c2e9920 */
[----:B------:R-:W-:Y:S01]  /*05b0*/  FADD R16, R16, R67 ;  /* 0x0000004310107221 */ /* 0x000fe20000000000 */
[----:B-----5:R-:W-:-:S02]  /*05c0*/  FADD R67, R59, 1 ;  /* 0x3f8000003b437421 */ /* 0x020fc40000000000 */
[----:B------:R-:W5:Y:S02]  /*05d0*/  LDG.E.EL.LTC128B.CONSTANT R59, desc[UR36][R2.64+0x1b80] ;  /* 0x001b8024023b7981 */ /* 0x000f64000c2e9920 */
[----:B------:R-:W-:Y:S01]  /*05e0*/  FADD R16, R16, R67 ;  /* 0x0000004310107221 */ /* 0x000fe20000000000 */
[----:B------:R-:W-:Y:S02]  /*05f0*/  FADD R67, R58, 1 ;  /* 0x3f8000003a437421 */ /* 0x000fe40000000000 */
[----:B------:R-:W5:Y:S02]  /*0600*/  LDG.E.EL.LTC128B.CONSTANT R58, desc[UR36][R2.64+0x1c00] ;  /* 0x001c0024023a7981 */ /* 0x000f64000c2e9920 */
[----:B------:R-:W-:Y:S01]  /*0610*/  FADD R16, R16, R67 ;  /* 0x0000004310107221 */ /* 0x000fe20000000000 */
[----:B------:R-:W-:Y:S02]  /*0620*/  FADD R67, R57, 1 ;  /* 0x3f80000039437421 */ /* 0x000fe40000000000 */
[----:B------:R-:W5:Y:S02]  /*0630*/  LDG.E.EL.LTC128B.CONSTANT R57, desc[UR36][R2.64+0x1c80] ;  /* 0x001c802402397981 */ /* 0x000f64000c2e9920 */
[----:B------:R-:W-:Y:S01]  /*0640*/  FADD R16, R16, R67 ;  /* 0x0000004310107221 */ /* 0x000fe20000000000 */
[----:B------:R-:W-:-:S02]  /*0650*/  FADD R67, R56, 1 ;  /* 0x3f80000038437421 */ /* 0x000fc40000000000 */
[----:B------:R-:W5:Y:S02]  /*0660*/  LDG.E.EL.LTC128B.CONSTANT R56, desc[UR36][R2.64+0x1d00] ;  /* 0x001d002402387981 */ /* 0x000f64000c2e9920 */
[----:B------:R-:W-:Y:S01]  /*0670*/  FADD R16, R16, R67 ;  /* 0x0000004310107221 */ /* 0x000fe20000000000 */
[----:B------:R-:W-:Y:S02]  /*0680*/  FADD R67, R55, 1 ;  /* 0x3f80000037437421 */ /* 0x000fe40000000000 */
[----:B------:R-:W5:Y:S02]  /*0690*/  LDG.E.EL.LTC128B.CONSTANT R55, desc[UR36][R2.64+0x1d80] ;  /* 0x001d802402377981 */ /* 0x000f64000c2e9920 */
[----:B------:R-:W-:Y:S01]  /*06a0*/  FADD R16, R16, R67 ;  /* 0x0000004310107221 */ /* 0x000fe20000000000 */
[----:B------:R-:W-:Y:S01]  /*06b0*/  FADD R67, R54, 1 ;  /* 0x3f80000036437421 */ /* 0x000fe20000000000 */
[----:B------:R-:W-:Y:S01]  /*06c0*/  FADD R66, R66, 1 ;  /* 0x3f80000042427421 */ /* 0x000fe20000000000 */
[----:B------:R-:W5:Y:S02]  /*06d0*/  LDG.E.EL.LTC128B.CONSTANT R54, desc[UR36][R2.64+0x1e00] ;  /* 0x001e002402367981 */ /* 0x000f64000c2e9920 */
[----:B------:R-:W-:-:S02]  /*06e0*/  FADD R67, R16, R67 ;  /* 0x0000004310437221 */ /* 0x000fc40000000000 */
        /* <DEDUP_REMOVED lines=18> */
[----:B------:R-:W5:Y:S01]  /*0810*/  LDG.E.EL.LTC128B.CONSTANT R7, desc[UR36][R2.64+0x2180] ;  /* 0x0021802402077981 */ /* 0x000f62000c2e9920 */
[----:B------:R-:W-:Y:S01]  /*0820*/  FADD R6, R6, 1 ;  /* 0x3f80000006067421 */ /* 0x000fe20000000000 */
[----:B------:R-:W-:Y:S02]  /*0830*/  FADD R67, R66, R67 ;  /* 0x0000004342437221 */ /* 0x000fe40000000000 */
[----:B------:R-:W5:Y:S01]  /*0840*/  LDG.E.EL.LTC128B.CONSTANT R66, desc[UR36][R2.64+0x2200] ;  /* 0x0022002402427981 */ /* 0x000f62000c2e9920 */
[----:B------:R-:W-:Y:S01]  /*0850*/  FADD R68, R5, 1 ;  /* 0x3f80000005447421 */ /* 0x000fe20000000000 */
[----:B------:R-:W-:Y:S02]  /*0860*/  FADD R67, R67, R6 ;  /* 0x0000000643437221 */ /* 0x000fe40000000000 */
[----:B------:R-:W5:Y:S01]  /*0870*/  LDG.E.EL.LTC128B.CONSTANT R6, desc[UR36][R2.64+0x2280] ;  /* 0x0022802402067981 */ /* 0x000f62000c2e9920 */
[----:B------:R-:W-:Y:S01]  /*0880*/  FADD R4, R4, 1 ;  /* 0x3f80000004047421 */ /* 0x000fe20000000000 */
[----:B------:R-:W-:-:S02]  /*0890*/  FADD R67, R67, R68 ;  /* 0x0000004443437221 */ /* 0x000fc40000000000 */
[----:B------:R-:W5:Y:S02]  /*08a0*/  LDG.E.EL.LTC128B.CONSTANT R5, desc[UR36][R2.64+0x2300] ;  /* 0x0023002402057981 */ /* 0x000f64000c2e9920 */
[----:B------:R-:W-:Y:S01]  /*08b0*/  FADD R4, R67, R4 ;  /* 0x0000000443047221 */ /* 0x000fe20000000000 */
[----:B------:R-:W-:Y:S02]  /*08c0*/  FADD R67, R0, 1 ;  /* 0x3f80000000437421 */ /* 0x000fe40000000000 */
[----:B------:R0:W5:Y:S01]  /*08d0*/  LDG.E.EL.LTC128B.CONSTANT R0, desc[UR36][R2.64+0x2380] ;  /* 0x0023802402007981 */ /* 0x000162000c2e9920 */
[----:B------:R-:W-:Y:S01]  /*08e0*/  FADD R53, R53, 1 ;  /* 0x3f80000035357421 */ /* 0x000fe20000000000 */
[----:B------:R-:W-:Y:S01]  /*08f0*/  FADD R4, R4, R67 ;  /* 0x0000004304047221 */ /* 0x000fe20000000000 */
[----:B------:R-:W-:Y:S01]  /*0900*/  FADD R51, R51, 1 ;  /* 0x3f80000033337421 */ /* 0x000fe20000000000 */
[----:B------:R-:W-:Y:S01]  /*0910*/  FADD R49, R49, 1 ;  /* 0x3f80000031317421 */ /* 0x000fe20000000000 */
[----:B------:R-:W-:Y:S01]  /*0920*/  UIADD3 UR4, UPT, UPT, UR4, 0x50, URZ ;  /* 0x0000005004047890 */ /* 0x000fe2000fffe0ff */
[----:B------:R-:W-:Y:S01]  /*0930*/  FADD R4, R4, R53 ;  /* 0x0000003504047221 */ /* 0x000fe20000000000 */
[----:B------:R-:W-:-:S02]  /*0940*/  FADD R53, R52, 1 ;  /* 0x3f80000034357421 */ /* 0x000fc40000000000 */
[----:B------:R-:W-:Y:S01]  /*0950*/  UISETP.NE.AND UP0, UPT, UR4, 0xa0, UPT ;  /* 0x000000a00400788c */ /* 0x000fe2000bf05270 */
[----:B0-----:R-:W-:Y:S01]  /*0960*/  IADD3 R2, P0, PT, R2, 0x2800, RZ ;  /* 0x0000280002027810 */ /* 0x001fe20007f1e0ff */
[----:B------:R-:W-:Y:S01]  /*0970*/  FADD R4, R4, R53 ;  /* 0x0000003504047221 */ /* 0x000fe20000000000 */
[----:B------:R-:W-:Y:S02]  /*0980*/  FADD R47, R47, 1 ;  /* 0x3f8000002f2f7421 */ /* 0x000fe40000000000 */
[----:B------:R-:W-:Y:S01]  /*0990*/  IADD3.X R3, PT, PT, RZ, R3, RZ, P0, !PT ;  /* 0x00000003ff037210 */ /* 0x000fe200007fe4ff */
[----:B------:R-:W-:Y:S01]  /*09a0*/  FADD R4, R4, R51 ;  /* 0x0000003304047221 */ /* 0x000fe20000000000 */
[----:B------:R-:W-:Y:S01]  /*09b0*/  FADD R51, R50, 1 ;  /* 0x3f80000032337421 */ /* 0x000fe20000000000 */
[----:B------:R-:W-:-:S03]  /*09c0*/  FADD R45, R45, 1 ;  /* 0x3f8000002d2d7421 */ /* 0x000fc60000000000 */
[----:B------:R-:W-:-:S04]  /*09d0*/  FADD R4, R4, R51 ;  /* 0x0000003304047221 */ /* 0x000fc80000000000 */
        /* <DEDUP_REMOVED lines=15> */
[----:B------:R-:W-:Y:S01]  /*0ad0*/  FADD R4, R4, R43 ;  /* 0x0000002b04047221 */ /* 0x000fe20000000000 */
[----:B------:R-:W-:-:S03]  /*0ae0*/  FADD R35, R35, 1 ;  /* 0x3f80000023237421 */ /* 0x000fc60000000000 */
[----:B------:R-:W-:Y:S01]  /*0af0*/  FADD R4, R4, R41 ;  /* 0x0000002904047221 */ /* 0x000fe20000000000 */
[----:B------:R-:W-:-:S04]  /*0b00*/  FADD R41, R40, 1 ;  /* 0x3f80000028297421 */ /* 0x000fc80000000000 */
        /* <DEDUP_REMOVED lines=37> */
[----:B------:R-:W-:-:S04]  /*0d60*/  FADD R4, R4, R23 ;  /* 0x0000001704047221 */ /* 0x000fc80000000000 */
        /* <DEDUP_REMOVED lines=11> */
[----:B------:R-:W-:Y:S01]  /*0e20*/  FADD R4, R4, R11 ;  /* 0x0000000b04047221 */ /* 0x000fe20000000000 */
[----:B--2---:R-:W-:-:S04]  /*0e30*/  FADD R9, R9, 1 ;  /* 0x3f80000009097421 */ /* 0x004fc80000000000 */
[----:B------:R-:W-:Y:S01]  /*0e40*/  FADD R4, R4, R9 ;  /* 0x0000000904047221 */ /* 0x000fe20000000000 */
[----:B---3--:R-:W-:-:S04]  /*0e50*/  FADD R61, R61, 1 ;  /* 0x3f8000003d3d7421 */ /* 0x008fc80000000000 */
[----:B------:R-:W-:Y:S01]  /*0e60*/  FADD R4, R4, R61 ;  /* 0x0000003d04047221 */ /* 0x000fe20000000000 */
[----:B----4-:R-:W-:-:S04]  /*0e70*/  FADD R9, R60, 1 ;  /* 0x3f8000003c097421 */ /* 0x010fc80000000000 */
[----:B------:R-:W-:Y:S01]  /*0e80*/  FADD R4, R4, R9 ;  /* 0x0000000904047221 */ /* 0x000fe20000000000 */
[----:B-----5:R-:W-:-:S04]  /*0e90*/  FADD R59, R59, 1 ;  /* 0x3f8000003b3b7421 */ /* 0x020fc80000000000 */
[----:B------:R-:W-:Y:S01]  /*0ea0*/  FADD R59, R4, R59 ;  /* 0x0000003b043b7221 */ /* 0x000fe20000000000 */
[----:B------:R-:W-:-:S04]  /*0eb0*/  FADD R58, R58, 1 ;  /* 0x3f8000003a3a7421 */ /* 0x000fc80000000000 */
        /* <DEDUP_REMOVED lines=25> */
[----:B------:R-:W-:Y:S01]  /*1050*/  FADD R7, R6, 1 ;  /* 0x3f80000006077421 */ /* 0x000fe20000000000 */
[----:B------:R-:W-:-:S03]  /*1060*/  FADD R5, R5, 1 ;  /* 0x3f80000005057421 */ /* 0x000fc60000000000 */
[----:B------:R-:W-:-:S04]  /*1070*/  FADD R4, R4, R7 ;  /* 0x0000000704047221 */ /* 0x000fc80000000000 */
[----:B------:R-:W-:Y:S01]  /*1080*/  FADD R4, R4, R5 ;  /* 0x0000000504047221 */ /* 0x000fe20000000000 */
[----:B------:R-:W-:-:S04]  /*1090*/  FADD R5, R0, 1 ;  /* 0x3f80000000057421 */ /* 0x000fc80000000000 */
[----:B------:R-:W-:Y:S01]  /*10a0*/  FADD R16, R4, R5 ;  /* 0x0000000504107221 */ /* 0x000fe20000000000 */
[----:B------:R-:W-:Y:S06]  /*10b0*/  BRA.U UP0, `(.L_x_0) ;  /* 0xfffffff1002c7547 */ /* 0x000fec000b83ffff */
[----:B------:R-:W0:Y:S02]  /*10c0*/  LDCU.64 UR6, c[0x0][0x380] ;  /* 0x00007000ff0677ac */ /* 0x000e240008000a00 */
[----:B0-----:R-:W-:-:S04]  /*10d0*/  ISETP.NE.U32.AND P0, PT, RZ, UR6, PT ;  /* 0x00000006ff007c0c */ /* 0x001fc8000bf05070 */
[----:B------:R-:W-:-:S13]  /*10e0*/  ISETP.NE.AND.EX P0, PT, RZ, UR7, PT, P0 ;  /* 0x00000007ff007c0c */ /* 0x000fda000bf05300 */
[----:B------:R-:W-:Y:S05]  /*10f0*/  @!P0 EXIT ;  /* 0x000000000000894d */ /* 0x000fea0003800000 */
[----:B------:R-:W-:Y:S01]  /*1100*/  LOP3.LUT P0, RZ, R17, UR5, RZ, 0xfc, !PT ;  /* 0x0000000511ff7c12 */ /* 0x000fe2000f80fcff */
[----:B------:R-:W-:-:S12]  /*1110*/  BSSY.RECONVERGENT B6, `(.L_x_1) ;  /* 0x000000a000067945 */ /* 0x000fd80003800200 */
[----:B------:R-:W-:Y:S05]  /*1120*/  @P0 BRA `(.L_x_2) ;  /* 0x0000000000200947 */ /* 0x000fea0003800000 */
[----:B------:R-:W-:Y:S01]  /*1130*/  MOV R0, 0x0 ;  /* 0x0000000000007802 */ /* 0x000fe20000000f00 */
[----:B------:R-:W0:Y:S01]  /*1140*/  LDCU.64 UR4, c[0x4][0x8] ;  /* 0x01000100ff0477ac */ /* 0x000e220008000a00 */
[----:B------:R-:W-:Y:S02]  /*1150*/  CS2R R6, SRZ ;  /* 0x0000000000067805 */ /* 0x000fe4000001ff00 */
[----:B------:R1:W2:Y:S01]  /*1160*/  LDC.64 R2, c[0x4][R0] ;  /* 0x0100000000027b82 */ /* 0x0002a20000000a00 */
[----:B0-----:R-:W-:Y:S02]  /*1170*/  MOV R4, UR4 ;  /* 0x0000000400047c02 */ /* 0x001fe40008000f00 */
[----:B-1----:R-:W-:-:S07]  /*1180*/  MOV R5, UR5 ;  /* 0x0000000500057c02 */ /* 0x002fce0008000f00 */
[----:B------:R-:W-:-:S07]  /*1190*/  LEPC R20, `(.L_x_2) ;  /* 0x000000001014794e */ /* 0x000fce0000000000 */
[----:B--2---:R-:W-:Y:S05]  /*11a0*/  CALL.ABS.NOINC R2 ;  /* 0x0000000002007343 */ /* 0x004fea0003c00000 */
.L_x_2:
[----:B------:R-:W-:Y:S05]  /*11b0*/  BSYNC.RECONVERGENT B6 ;  /* 0x0000000000067941 */ /* 0x000fea0003800200 */
.L_x_1:
[----:B------:R-:W0:Y:S01]  /*11c0*/  LDCU.64 UR4, c[0x0][0x380] ;  /* 0x00007000ff0477ac */ /* 0x000e220008000a00 */
[----:B------:R-:W-:Y:S02]  /*11d0*/  SHF.L.U32 R17, R17, 0x4, RZ ;  /* 0x0000000411117819 */ /* 0x000fe400000006ff */
[C---:B------:R-:W-:Y:S02]  /*11e0*/  SHF.L.U32 R0, R18.reuse, 0x7, RZ ;  /* 0x0000000712007819 */ /* 0x040fe400000006ff */
[----:B------:R-:W-:Y:S02]  /*11f0*/  SHF.L.U64.HI R19, R18, 0x7, R19 ;  /* 0x0000000712137819 */ /* 0x000fe40000010213 */
[----:B------:R-:W-:-:S04]  /*1200*/  LOP3.LUT R17, R0, 0x70, R17, 0xf8, !PT ;  /* 0x0000007000117812 */ /* 0x000fc800078ef811 */
[----:B0-----:R-:W-:Y:S01]  /*1210*/  IADD3 R2, P0, PT, R17, UR4, RZ ;  /* 0x0000000411027c10 */ /* 0x001fe2000ff1e0ff */
[----:B------:R-:W-:-:S03]  /*1220*/  HFMA2 R17, -RZ, RZ, 0, 0 ;  /* 0x00000000ff117431 */ /* 0x000fc600000001ff */
[----:B------:R-:W-:Y:S02]  /*1230*/  IADD3.X R3, PT, PT, R19, UR5, RZ, P0, !PT ;  /* 0x0000000513037c10 */ /* 0x000fe400087fe4ff */
[----:B------:R-:W-:-:S05]  /*1240*/  CS2R R18, SRZ ;  /* 0x0000000000127805 */ /* 0x000fca000001ff00 */
[----:B------:R-:W-:Y:S01]  /*1250*/  STG.E.128 desc[UR36][R2.64], R16 ;  /* 0x0000001002007986 */ /* 0x000fe2000c101d24 */
[----:B------:R-:W-:Y:S05]  /*1260*/  EXIT ;  /* 0x000000000000794d */ /* 0x000fea0003800000 */
.L_x_3:
[----:B------:R-:W-:-:S00]  /*1270*/  BRA `(.L_x_3) ;  /* 0xfffffffc00fc7947 */ /* 0x000fc0000383ffff */
[----:B------:R-:W-:-:S00]  /*1280*/  NOP ;  /* 0x0000000000007918 */ /* 0x000fc00000000000 */
[----:B------:R-:W-:-:S00]  /*1290*/  NOP ;  /* 0x0000000000007918 */ /* 0x000fc00000000000 */
[----:B------:R-:W-:-:S00]  /*12a0*/  NOP ;  /* 0x0000000000007918 */ /* 0x000fc00000000000 */
[----:B------:R-:W-:-:S00]  /*12b0*/  NOP ;  /* 0x0000000000007918 */ /* 0x000fc00000000000 */
[----:B------:R-:W-:-:S00]  /*12c0*/  NOP ;  /* 0x0000000000007918 */ /* 0x000fc00000000000 */
[----:B------:R-:W-:-:S00]  /*12d0*/  NOP ;  /* 0x0000000000007918 */ /* 0x000fc00000000000 */
[----:B------:R-:W-:-:S00]  /*12e0*/  NOP ;  /* 0x0000000000007918 */ /* 0x000fc00000000000 */
[----:B------:R-:W-:-:S00]  /*12f0*/  NOP ;  /* 0x0000000000007918 */ /* 0x000fc00000000000 */
.L_x_4:


//--------------------- .nv.global.init           --------------------------
	.section	.nv.global.init,"aw",@progbits
.nv.global.init:
	.type		$str,@object
	.size		$str,(.L_0 - $str)
$str:
        /*0000*/ 	.byte	0x6f, 0x75, 0x74, 0x20, 0x69, 0x73, 0x20, 0x6e, 0x6f, 0x74, 0x20, 0x6e, 0x75, 0x6c, 0x6c, 0x70
        /*0010*/ 	.byte	0x74, 0x72, 0x0a, 0x00
.L_0:


//--------------------- .nv.shared.reserved.0     --------------------------
	.section	.nv.shared.reserved.0,"aw",@nobits
	.weak		__nv_reservedSMEM_offset_0_alias
	.size		__nv_reservedSMEM_offset_0_alias, 0, 64
	.other		__nv_reservedSMEM_offset_0_alias,@"STO_CUDA_RESERVED_SHARED STV_DEFAULT"
__nv_reservedSMEM_offset_0_alias:
	.zero		0
	.zero		64


//--------------------- .nv.constant0._Z10ldg_kernelIfLm16ELm32ELm160ELm16ELm8ELm4EEvPT_PKS0_mm --------------------------
	.section	.nv.constant0._Z10ldg_kernelIfLm16ELm32ELm160ELm16ELm8ELm4EEvPT_PKS0_mm,"a",@progbits
	.sectionflags	@""
	.align	4
.nv.constant0._Z10ldg_kernelIfLm16ELm32ELm160ELm16ELm8ELm4EEvPT_PKS0_mm:
	.zero		928


//--------------------- SYMBOLS --------------------------

	.type		.nv.reservedSmem.offset0,@object
	.size		.nv.reservedSmem.offset0,0x4
	.type		vprintf,@function
